//
// Generated by NVIDIA NVVM Compiler
//
// Compiler Build ID: CL-36424714
// Cuda compilation tools, release 13.0, V13.0.88
// Based on NVVM 20.0.0
//

.version 9.0
.target sm_100
.address_size 64

	// .globl	_Z7NaiveMMPfS_S_i

.visible .entry _Z7NaiveMMPfS_S_i(
	.param .u64 .ptr .align 1 _Z7NaiveMMPfS_S_i_param_0,
	.param .u64 .ptr .align 1 _Z7NaiveMMPfS_S_i_param_1,
	.param .u64 .ptr .align 1 _Z7NaiveMMPfS_S_i_param_2,
	.param .u32 _Z7NaiveMMPfS_S_i_param_3
)
{
	.reg .pred 	%p<12>;
	.reg .b32 	%r<24>;
	.reg .b32 	%f<88>;
	.reg .b64 	%rd<11>;

	ld.param.u64 	%rd4, [_Z7NaiveMMPfS_S_i_param_0];
	ld.param.u64 	%rd5, [_Z7NaiveMMPfS_S_i_param_1];
	ld.param.u64 	%rd6, [_Z7NaiveMMPfS_S_i_param_2];
	ld.param.u32 	%r12, [_Z7NaiveMMPfS_S_i_param_3];
	mov.u32 	%r13, %ctaid.y;
	mov.u32 	%r14, %ntid.y;
	mov.u32 	%r15, %tid.y;
	mad.lo.s32 	%r1, %r13, %r14, %r15;
	mov.u32 	%r16, %ctaid.x;
	mov.u32 	%r17, %ntid.x;
	mov.u32 	%r18, %tid.x;
	mad.lo.s32 	%r2, %r16, %r17, %r18;
	max.s32 	%r19, %r1, %r2;
	setp.ge.s32 	%p1, %r19, %r12;
	setp.lt.s32 	%p2, %r12, 1;
	or.pred  	%p3, %p1, %p2;
	@%p3 bra 	$L__BB0_13;
	cvta.to.global.u64 	%rd7, %rd4;
	cvta.to.global.u64 	%rd8, %rd5;
	cvta.to.global.u64 	%rd9, %rd6;
	mad.lo.s32 	%r20, %r12, %r1, %r2;
	mul.wide.s32 	%rd10, %r20, 4;
	add.s64 	%rd1, %rd7, %rd10;
	add.s64 	%rd2, %rd8, %rd10;
	add.s64 	%rd3, %rd9, %rd10;
	and.b32  	%r3, %r12, 15;
	setp.lt.u32 	%p4, %r12, 16;
	@%p4 bra 	$L__BB0_4;
	and.b32  	%r21, %r12, 2147483632;
	neg.s32 	%r22, %r21;
$L__BB0_3:
	.pragma "nounroll";
	ld.global.f32 	%f1, [%rd1];
	ld.global.f32 	%f2, [%rd2];
	mul.f32 	%f3, %f1, %f2;
	st.global.f32 	[%rd3], %f3;
	ld.global.f32 	%f4, [%rd1];
	ld.global.f32 	%f5, [%rd2];
	mul.f32 	%f6, %f4, %f5;
	st.global.f32 	[%rd3], %f6;
	ld.global.f32 	%f7, [%rd1];
	ld.global.f32 	%f8, [%rd2];
	mul.f32 	%f9, %f7, %f8;
	st.global.f32 	[%rd3], %f9;
	ld.global.f32 	%f10, [%rd1];
	ld.global.f32 	%f11, [%rd2];
	mul.f32 	%f12, %f10, %f11;
	st.global.f32 	[%rd3], %f12;
	ld.global.f32 	%f13, [%rd1];
	ld.global.f32 	%f14, [%rd2];
	mul.f32 	%f15, %f13, %f14;
	st.global.f32 	[%rd3], %f15;
	ld.global.f32 	%f16, [%rd1];
	ld.global.f32 	%f17, [%rd2];
	mul.f32 	%f18, %f16, %f17;
	st.global.f32 	[%rd3], %f18;
	ld.global.f32 	%f19, [%rd1];
	ld.global.f32 	%f20, [%rd2];
	mul.f32 	%f21, %f19, %f20;
	st.global.f32 	[%rd3], %f21;
	ld.global.f32 	%f22, [%rd1];
	ld.global.f32 	%f23, [%rd2];
	mul.f32 	%f24, %f22, %f23;
	st.global.f32 	[%rd3], %f24;
	ld.global.f32 	%f25, [%rd1];
	ld.global.f32 	%f26, [%rd2];
	mul.f32 	%f27, %f25, %f26;
	st.global.f32 	[%rd3], %f27;
	ld.global.f32 	%f28, [%rd1];
	ld.global.f32 	%f29, [%rd2];
	mul.f32 	%f30, %f28, %f29;
	st.global.f32 	[%rd3], %f30;
	ld.global.f32 	%f31, [%rd1];
	ld.global.f32 	%f32, [%rd2];
	mul.f32 	%f33, %f31, %f32;
	st.global.f32 	[%rd3], %f33;
	ld.global.f32 	%f34, [%rd1];
	ld.global.f32 	%f35, [%rd2];
	mul.f32 	%f36, %f34, %f35;
	st.global.f32 	[%rd3], %f36;
	ld.global.f32 	%f37, [%rd1];
	ld.global.f32 	%f38, [%rd2];
	mul.f32 	%f39, %f37, %f38;
	st.global.f32 	[%rd3], %f39;
	ld.global.f32 	%f40, [%rd1];
	ld.global.f32 	%f41, [%rd2];
	mul.f32 	%f42, %f40, %f41;
	st.global.f32 	[%rd3], %f42;
	ld.global.f32 	%f43, [%rd1];
	ld.global.f32 	%f44, [%rd2];
	mul.f32 	%f45, %f43, %f44;
	st.global.f32 	[%rd3], %f45;
	ld.global.f32 	%f46, [%rd1];
	ld.global.f32 	%f47, [%rd2];
	mul.f32 	%f48, %f46, %f47;
	st.global.f32 	[%rd3], %f48;
	add.s32 	%r22, %r22, 16;
	setp.ne.s32 	%p5, %r22, 0;
	@%p5 bra 	$L__BB0_3;
$L__BB0_4:
	setp.eq.s32 	%p6, %r3, 0;
	@%p6 bra 	$L__BB0_13;
	and.b32  	%r7, %r12, 7;
	setp.lt.u32 	%p7, %r3, 8;
	@%p7 bra 	$L__BB0_7;
	ld.global.f32 	%f49, [%rd1];
	ld.global.f32 	%f50, [%rd2];
	mul.f32 	%f51, %f49, %f50;
	st.global.f32 	[%rd3], %f51;
	ld.global.f32 	%f52, [%rd1];
	ld.global.f32 	%f53, [%rd2];
	mul.f32 	%f54, %f52, %f53;
	st.global.f32 	[%rd3], %f54;
	ld.global.f32 	%f55, [%rd1];
	ld.global.f32 	%f56, [%rd2];
	mul.f32 	%f57, %f55, %f56;
	st.global.f32 	[%rd3], %f57;
	ld.global.f32 	%f58, [%rd1];
	ld.global.f32 	%f59, [%rd2];
	mul.f32 	%f60, %f58, %f59;
	st.global.f32 	[%rd3], %f60;
	ld.global.f32 	%f61, [%rd1];
	ld.global.f32 	%f62, [%rd2];
	mul.f32 	%f63, %f61, %f62;
	st.global.f32 	[%rd3], %f63;
	ld.global.f32 	%f64, [%rd1];
	ld.global.f32 	%f65, [%rd2];
	mul.f32 	%f66, %f64, %f65;
	st.global.f32 	[%rd3], %f66;
	ld.global.f32 	%f67, [%rd1];
	ld.global.f32 	%f68, [%rd2];
	mul.f32 	%f69, %f67, %f68;
	st.global.f32 	[%rd3], %f69;
	ld.global.f32 	%f70, [%rd1];
	ld.global.f32 	%f71, [%rd2];
	mul.f32 	%f72, %f70, %f71;
	st.global.f32 	[%rd3], %f72;
$L__BB0_7:
	setp.eq.s32 	%p8, %r7, 0;
	@%p8 bra 	$L__BB0_13;
	and.b32  	%r8, %r12, 3;
	setp.lt.u32 	%p9, %r7, 4;
	@%p9 bra 	$L__BB0_10;
	ld.global.f32 	%f73, [%rd1];
	ld.global.f32 	%f74, [%rd2];
	mul.f32 	%f75, %f73, %f74;
	st.global.f32 	[%rd3], %f75;
	ld.global.f32 	%f76, [%rd1];
	ld.global.f32 	%f77, [%rd2];
	mul.f32 	%f78, %f76, %f77;
	st.global.f32 	[%rd3], %f78;
	ld.global.f32 	%f79, [%rd1];
	ld.global.f32 	%f80, [%rd2];
	mul.f32 	%f81, %f79, %f80;
	st.global.f32 	[%rd3], %f81;
	ld.global.f32 	%f82, [%rd1];
	ld.global.f32 	%f83, [%rd2];
	mul.f32 	%f84, %f82, %f83;
	st.global.f32 	[%rd3], %f84;
$L__BB0_10:
	setp.eq.s32 	%p10, %r8, 0;
	@%p10 bra 	$L__BB0_13;
	neg.s32 	%r23, %r8;
$L__BB0_12:
	.pragma "nounroll";
	ld.global.f32 	%f85, [%rd1];
	ld.global.f32 	%f86, [%rd2];
	mul.f32 	%f87, %f85, %f86;
	st.global.f32 	[%rd3], %f87;
	add.s32 	%r23, %r23, 1;
	setp.ne.s32 	%p11, %r23, 0;
	@%p11 bra 	$L__BB0_12;
$L__BB0_13:
	ret;

}


// ===== COMPILED SASS (sm_100) =====

	.target	sm_100

	.elftype	@"ET_EXEC"


//--------------------- .note.nv.tkinfo           --------------------------
	.section	.note.nv.tkinfo,"",@"SHT_NOTE"
	.sectionflags	@"SHF_NOTE_NV_TKINFO"
	.tkinfo
        /*0018*/ 	.word	0x00000002
        /*0030*/ 	.string	""
        /*0030*/ 	.string	"ptxas"
        /*0030*/ 	.string	"Cuda compilation tools, release 13.0, V13.0.88"
        /*0030*/ 	.string	"Build cuda_13.0.r13.0/compiler.36424714_0"
        /*0030*/ 	.string	"-arch sm_100 -m 64 "



//--------------------- .note.nv.cuinfo           --------------------------
	.section	.note.nv.cuinfo,"",@"SHT_NOTE"
	.sectionflags	@"SHF_NOTE_NV_CUINFO"
        /*0018*/ 	.short	0x0002
        /*001a*/ 	.short	0x0064
        /*001c*/ 	.short	0x0082
	.zero		2


//--------------------- .nv.info                  --------------------------
	.section	.nv.info,"",@"SHT_CUDA_INFO"
	.align	4


	//----- nvinfo : EIATTR_REGCOUNT
	.align		4
        /*0000*/ 	.byte	0x04, 0x2f
        /*0002*/ 	.short	(.L_1 - .L_0)
	.align		4
.L_0:
        /*0004*/ 	.word	index@(_Z7NaiveMMPfS_S_i)
        /*0008*/ 	.word	0x00000012


	//----- nvinfo : EIATTR_FRAME_SIZE
	.align		4
.L_1:
        /*000c*/ 	.byte	0x04, 0x11
        /*000e*/ 	.short	(.L_3 - .L_2)
	.align		4
.L_2:
        /*0010*/ 	.word	index@(_Z7NaiveMMPfS_S_i)
        /*0014*/ 	.word	0x00000000


	//----- nvinfo : EIATTR_MIN_STACK_SIZE
	.align		4
.L_3:
        /*0018*/ 	.byte	0x04, 0x12
        /*001a*/ 	.short	(.L_5 - .L_4)
	.align		4
.L_4:
        /*001c*/ 	.word	index@(_Z7NaiveMMPfS_S_i)
        /*0020*/ 	.word	0x00000000
.L_5:


//--------------------- .nv.compat                --------------------------
	.section	.nv.compat,"",@"SHT_CUDA_COMPAT_INFO"
	.align	4
        /*0000*/ 	.byte	0x02, 0x09, 0x00, 0x00, 0x02, 0x02, 0x01, 0x00, 0x02, 0x05, 0x05, 0x00, 0x03, 0x07, 0x01, 0x01
        /*0010*/ 	.byte	0x02, 0x03, 0x00, 0x00, 0x02, 0x06, 0x01, 0x00, 0x04, 0x0b, 0x08, 0x00, 0x09, 0x00, 0x00, 0x00
        /*0020*/ 	.byte	0x00, 0x00, 0x00, 0x00


//--------------------- .nv.info._Z7NaiveMMPfS_S_i --------------------------
	.section	.nv.info._Z7NaiveMMPfS_S_i,"",@"SHT_CUDA_INFO"
	.sectionflags	@""
	.align	4


	//----- nvinfo : EIATTR_CUDA_API_VERSION
	.align		4
        /*0000*/ 	.byte	0x04, 0x37
        /*0002*/ 	.short	(.L_7 - .L_6)
.L_6:
        /*0004*/ 	.word	0x00000082


	//----- nvinfo : EIATTR_KPARAM_INFO
	.align		4
.L_7:
        /*0008*/ 	.byte	0x04, 0x17
        /*000a*/ 	.short	(.L_9 - .L_8)
.L_8:
        /*000c*/ 	.word	0x00000000
        /*0010*/ 	.short	0x0003
        /*0012*/ 	.short	0x0018
        /*0014*/ 	.byte	0x00, 0xf0, 0x11, 0x00


	//----- nvinfo : EIATTR_KPARAM_INFO
	.align		4
.L_9:
        /*0018*/ 	.byte	0x04, 0x17
        /*001a*/ 	.short	(.L_11 - .L_10)
.L_10:
        /*001c*/ 	.word	0x00000000
        /*0020*/ 	.short	0x0002
        /*0022*/ 	.short	0x0010
        /*0024*/ 	.byte	0x00, 0xf5, 0x21, 0x00


	//----- nvinfo : EIATTR_KPARAM_INFO
	.align		4
.L_11:
        /*0028*/ 	.byte	0x04, 0x17
        /*002a*/ 	.short	(.L_13 - .L_12)
.L_12:
        /*002c*/ 	.word	0x00000000
        /*0030*/ 	.short	0x0001
        /*0032*/ 	.short	0x0008
        /*0034*/ 	.byte	0x00, 0xf5, 0x21, 0x00


	//----- nvinfo : EIATTR_KPARAM_INFO
	.align		4
.L_13:
        /*0038*/ 	.byte	0x04, 0x17
        /*003a*/ 	.short	(.L_15 - .L_14)
.L_14:
        /*003c*/ 	.word	0x00000000
        /*0040*/ 	.short	0x0000
        /*0042*/ 	.short	0x0000
        /*0044*/ 	.byte	0x00, 0xf5, 0x21, 0x00


	//----- nvinfo : EIATTR_SPARSE_MMA_MASK
	.align		4
.L_15:
        /*0048*/ 	.byte	0x03, 0x50
        /*004a*/ 	.short	0x0000


	//----- nvinfo : EIATTR_MAXREG_COUNT
	.align		4
        /*004c*/ 	.byte	0x03, 0x1b
        /*004e*/ 	.short	0x00ff


	//----- nvinfo : EIATTR_MERCURY_ISA_VERSION
	.align		4
        /*0050*/ 	.byte	0x03, 0x5f
        /*0052*/ 	.short	0x0101


	//----- nvinfo : EIATTR_VRC_CTA_INIT_COUNT
	.align		4
        /*0054*/ 	.byte	0x02, 0x4a
	.zero		1
	.zero		1


	//----- nvinfo : EIATTR_EXIT_INSTR_OFFSETS
	.align		4
        /*0058*/ 	.byte	0x04, 0x1c
        /*005a*/ 	.short	(.L_17 - .L_16)


	//   ....[0]....
.L_16:
        /*005c*/ 	.word	0x000000d0


	//   ....[1]....
        /*0060*/ 	.word	0x000005f0


	//   ....[2]....
        /*0064*/ 	.word	0x00000840


	//   ....[3]....
        /*0068*/ 	.word	0x00000990


	//   ....[4]....
        /*006c*/ 	.word	0x00000a20


	//----- nvinfo : EIATTR_CBANK_PARAM_SIZE
	.align		4
.L_17:
        /*0070*/ 	.byte	0x03, 0x19
        /*0072*/ 	.short	0x001c


	//----- nvinfo : EIATTR_PARAM_CBANK
	.align		4
        /*0074*/ 	.byte	0x04, 0x0a
        /*0076*/ 	.short	(.L_19 - .L_18)
	.align		4
.L_18:
        /*0078*/ 	.word	index@(.nv.constant0._Z7NaiveMMPfS_S_i)
        /*007c*/ 	.short	0x0380
        /*007e*/ 	.short	0x001c


	//----- nvinfo : EIATTR_SW_WAR
	.align		4
.L_19:
        /*0080*/ 	.byte	0x04, 0x36
        /*0082*/ 	.short	(.L_21 - .L_20)
.L_20:
        /*0084*/ 	.word	0x00000008
.L_21:


//--------------------- .nv.callgraph             --------------------------
	.section	.nv.callgraph,"",@"SHT_CUDA_CALLGRAPH"
	.align	4
	.sectionentsize	8
	.align		4
        /*0000*/ 	.word	0x00000000
	.align		4
        /*0004*/ 	.word	0xffffffff
	.align		4
        /*0008*/ 	.word	0x00000000
	.align		4
        /*000c*/ 	.word	0xfffffffe
	.align		4
        /*0010*/ 	.word	0x00000000
	.align		4
        /*0014*/ 	.word	0xfffffffd
	.align		4
        /*0018*/ 	.word	0x00000000
	.align		4
        /*001c*/ 	.word	0xfffffffc


//--------------------- .text._Z7NaiveMMPfS_S_i   --------------------------
	.section	.text._Z7NaiveMMPfS_S_i,"ax",@progbits
	.align	128
        .global         _Z7NaiveMMPfS_S_i
        .type           _Z7NaiveMMPfS_S_i,@function
        .size           _Z7NaiveMMPfS_S_i,(.L_x_6 - _Z7NaiveMMPfS_S_i)
        .other          _Z7NaiveMMPfS_S_i,@"STO_CUDA_ENTRY STV_DEFAULT"
_Z7NaiveMMPfS_S_i:
.text._Z7NaiveMMPfS_S_i:
[----:B------:R-:W-:Y:S01]  /*0000*/  LDC R1, c[0x0][0x37c] ;  /* 0x0000df00ff017b82 */ /* 0x000fe20000000800 */
[----:B------:R-:W0:Y:S07]  /*0010*/  S2R R2, SR_TID.Y ;  /* 0x0000000000027919 */ /* 0x000e2e0000002200 */
[----:B------:R-:W0:Y:S01]  /*0020*/  LDC R9, c[0x0][0x364] ;  /* 0x0000d900ff097b82 */ /* 0x000e220000000800 */
[----:B------:R-:W1:Y:S07]  /*0030*/  S2R R3, SR_TID.X ;  /* 0x0000000000037919 */ /* 0x000e6e0000002100 */
[----:B------:R-:W0:Y:S08]  /*0040*/  S2UR UR4, SR_CTAID.Y ;  /* 0x00000000000479c3 */ /* 0x000e300000002600 */
[----:B------:R-:W1:Y:S08]  /*0050*/  S2UR UR5, SR_CTAID.X ;  /* 0x00000000000579c3 */ /* 0x000e700000002500 */
[----:B------:R-:W1:Y:S08]  /*0060*/  LDC R8, c[0x0][0x360] ;  /* 0x0000d800ff087b82 */ /* 0x000e700000000800 */
[----:B------:R-:W2:Y:S01]  /*0070*/  LDC R0, c[0x0][0x398] ;  /* 0x0000e600ff007b82 */ /* 0x000ea20000000800 */
[----:B0-----:R-:W-:-:S02]  /*0080*/  IMAD R9, R9, UR4, R2 ;  /* 0x0000000409097c24 */ /* 0x001fc4000f8e0202 */
[----:B-1----:R-:W-:-:S05]  /*0090*/  IMAD R8, R8, UR5, R3 ;  /* 0x0000000508087c24 */ /* 0x002fca000f8e0203 */
[----:B------:R-:W-:Y:S02]  /*00a0*/  VIMNMX R3, PT, PT, R9, R8, !PT ;  /* 0x0000000809037248 */ /* 0x000fe40007fe0100 */
[----:B--2---:R-:W-:-:S04]  /*00b0*/  ISETP.GE.AND P0, PT, R0, 0x1, PT ;  /* 0x000000010000780c */ /* 0x004fc80003f06270 */
[----:B------:R-:W-:-:S13]  /*00c0*/  ISETP.GE.OR P0, PT, R3, R0, !P0 ;  /* 0x000000000300720c */ /* 0x000fda0004706670 */
[----:B------:R-:W-:Y:S05]  /*00d0*/  @P0 EXIT ;  /* 0x000000000000094d */ /* 0x000fea0003800000 */
[----:B------:R-:W0:Y:S01]  /*00e0*/  LDC.64 R2, c[0x0][0x380] ;  /* 0x0000e000ff027b82 */ /* 0x000e220000000a00 */
[C---:B------:R-:W-:Y:S01]  /*00f0*/  ISETP.GE.U32.AND P1, PT, R0.reuse, 0x10, PT ;  /* 0x000000100000780c */ /* 0x040fe20003f26070 */
[----:B------:R-:W-:Y:S01]  /*0100*/  IMAD R9, R9, R0, R8 ;  /* 0x0000000009097224 */ /* 0x000fe200078e0208 */
[----:B------:R-:W-:Y:S01]  /*0110*/  LOP3.LUT R12, R0, 0xf, RZ, 0xc0, !PT ;  /* 0x0000000f000c7812 */ /* 0x000fe200078ec0ff */
[----:B------:R-:W1:Y:S03]  /*0120*/  LDCU.64 UR4, c[0x0][0x358] ;  /* 0x00006b00ff0477ac */ /* 0x000e660008000a00 */
[----:B------:R-:W-:Y:S01]  /*0130*/  ISETP.NE.AND P0, PT, R12, RZ, PT ;  /* 0x000000ff0c00720c */ /* 0x000fe20003f05270 */
[----:B------:R-:W2:Y:S08]  /*0140*/  LDC.64 R4, c[0x0][0x388] ;  /* 0x0000e200ff047b82 */ /* 0x000eb00000000a00 */
[----:B------:R-:W3:Y:S01]  /*0150*/  LDC.64 R6, c[0x0][0x390] ;  /* 0x0000e400ff067b82 */ /* 0x000ee20000000a00 */
[----:B0-----:R-:W-:-:S04]  /*0160*/  IMAD.WIDE R2, R9, 0x4, R2 ;  /* 0x0000000409027825 */ /* 0x001fc800078e0202 */
[----:B--2---:R-:W-:-:S04]  /*0170*/  IMAD.WIDE R4, R9, 0x4, R4 ;  /* 0x0000000409047825 */ /* 0x004fc800078e0204 */
[----:B---3--:R-:W-:Y:S01]  /*0180*/  IMAD.WIDE R6, R9, 0x4, R6 ;  /* 0x0000000409067825 */ /* 0x008fe200078e0206 */
[----:B-1----:R-:W-:Y:S06]  /*0190*/  @!P1 BRA `(.L_x_0) ;  /* 0x0000000400149947 */ /* 0x002fec0003800000 */
[----:B------:R-:W-:-:S04]  /*01a0*/  LOP3.LUT R8, R0, 0x7ffffff0, RZ, 0xc0, !PT ;  /* 0x7ffffff000087812 */ /* 0x000fc800078ec0ff */
[----:B------:R-:W-:-:S07]  /*01b0*/  IADD3 R8, PT, PT, -R8, RZ, RZ ;  /* 0x000000ff08087210 */ /* 0x000fce0007ffe1ff */
.L_x_1:
[----:B0-----:R-:W2:Y:S04]  /*01c0*/  LDG.E R9, desc[UR4][R2.64] ;  /* 0x0000000402097981 */ /* 0x001ea8000c1e1900 */
[----:B------:R-:W2:Y:S02]  /*01d0*/  LDG.E R10, desc[UR4][R4.64] ;  /* 0x00000004040a7981 */ /* 0x000ea4000c1e1900 */
[----:B--2---:R-:W-:-:S05]  /*01e0*/  FMUL R9, R9, R10 ;  /* 0x0000000a09097220 */ /* 0x004fca0000400000 */
[----:B------:R0:W-:Y:S04]  /*01f0*/  STG.E desc[UR4][R6.64], R9 ;  /* 0x0000000906007986 */ /* 0x0001e8000c101904 */
[----:B------:R-:W2:Y:S04]  /*0200*/  LDG.E R10, desc[UR4][R2.64] ;  /* 0x00000004020a7981 */ /* 0x000ea8000c1e1900 */
[----:B------:R-:W2:Y:S02]  /*0210*/  LDG.E R11, desc[UR4][R4.64] ;  /* 0x00000004040b7981 */ /* 0x000ea4000c1e1900 */
[----:B--2---:R-:W-:-:S05]  /*0220*/  FMUL R11, R10, R11 ;  /* 0x0000000b0a0b7220 */ /* 0x004fca0000400000 */
[----:B------:R1:W-:Y:S04]  /*0230*/  STG.E desc[UR4][R6.64], R11 ;  /* 0x0000000b06007986 */ /* 0x0003e8000c101904 */
[----:B------:R-:W2:Y:S04]  /*0240*/  LDG.E R10, desc[UR4][R2.64] ;  /* 0x00000004020a7981 */ /* 0x000ea8000c1e1900 */
[----:B------:R-:W2:Y:S02]  /*0250*/  LDG.E R13, desc[UR4][R4.64] ;  /* 0x00000004040d7981 */ /* 0x000ea4000c1e1900 */
[----:B--2---:R-:W-:-:S05]  /*0260*/  FMUL R13, R10, R13 ;  /* 0x0000000d0a0d7220 */ /* 0x004fca0000400000 */
[----:B------:R2:W-:Y:S04]  /*0270*/  STG.E desc[UR4][R6.64], R13 ;  /* 0x0000000d06007986 */ /* 0x0005e8000c101904 */
[----:B------:R-:W3:Y:S04]  /*0280*/  LDG.E R10, desc[UR4][R2.64] ;  /* 0x00000004020a7981 */ /* 0x000ee8000c1e1900 */
[----:B------:R-:W3:Y:S02]  /*0290*/  LDG.E R15, desc[UR4][R4.64] ;  /* 0x00000004040f7981 */ /* 0x000ee4000c1e1900 */
[----:B---3--:R-:W-:-:S05]  /*02a0*/  FMUL R15, R10, R15 ;  /* 0x0000000f0a0f7220 */ /* 0x008fca0000400000 */
[----:B------:R3:W-:Y:S04]  /*02b0*/  STG.E desc[UR4][R6.64], R15 ;  /* 0x0000000f06007986 */ /* 0x0007e8000c101904 */
[----:B0-----:R-:W4:Y:S04]  /*02c0*/  LDG.E R9, desc[UR4][R2.64] ;  /* 0x0000000402097981 */ /* 0x001f28000c1e1900 */
[----:B------:R-:W4:Y:S02]  /*02d0*/  LDG.E R10, desc[UR4][R4.64] ;  /* 0x00000004040a7981 */ /* 0x000f24000c1e1900 */
[----:B----4-:R-:W-:-:S05]  /*02e0*/  FMUL R9, R9, R10 ;  /* 0x0000000a09097220 */ /* 0x010fca0000400000 */
[----:B------:R0:W-:Y:S04]  /*02f0*/  STG.E desc[UR4][R6.64], R9 ;  /* 0x0000000906007986 */ /* 0x0001e8000c101904 */
[----:B------:R-:W4:Y:S04]  /*0300*/  LDG.E R10, desc[UR4][R2.64] ;  /* 0x00000004020a7981 */ /* 0x000f28000c1e1900 */
[----:B-1----:R-:W4:Y:S02]  /*0310*/  LDG.E R11, desc[UR4][R4.64] ;  /* 0x00000004040b7981 */ /* 0x002f24000c1e1900 */
[----:B----4-:R-:W-:-:S05]  /*0320*/  FMUL R11, R10, R11 ;  /* 0x0000000b0a0b7220 */ /* 0x010fca0000400000 */
[----:B------:R1:W-:Y:S04]  /*0330*/  STG.E desc[UR4][R6.64], R11 ;  /* 0x0000000b06007986 */ /* 0x0003e8000c101904 */
[----:B------:R-:W4:Y:S04]  /*0340*/  LDG.E R10, desc[UR4][R2.64] ;  /* 0x00000004020a7981 */ /* 0x000f28000c1e1900 */
[----:B--2---:R-:W4:Y:S02]  /*0350*/  LDG.E R13, desc[UR4][R4.64] ;  /* 0x00000004040d7981 */ /* 0x004f24000c1e1900 */
[----:B----4-:R-:W-:-:S05]  /*0360*/  FMUL R13, R10, R13 ;  /* 0x0000000d0a0d7220 */ /* 0x010fca0000400000 */
[----:B------:R2:W-:Y:S04]  /*0370*/  STG.E desc[UR4][R6.64], R13 ;  /* 0x0000000d06007986 */ /* 0x0005e8000c101904 */
[----:B------:R-:W4:Y:S04]  /*0380*/  LDG.E R10, desc[UR4][R2.64] ;  /* 0x00000004020a7981 */ /* 0x000f28000c1e1900 */
[----:B---3--:R-:W4:Y:S02]  /*0390*/  LDG.E R15, desc[UR4][R4.64] ;  /* 0x00000004040f7981 */ /* 0x008f24000c1e1900 */
[----:B----4-:R-:W-:-:S05]  /*03a0*/  FMUL R15, R10, R15 ;  /* 0x0000000f0a0f7220 */ /* 0x010fca0000400000 */
        /* <DEDUP_REMOVED lines=26> */
[----:B--2---:R-:W4:Y:S01]  /*0550*/  LDG.E R13, desc[UR4][R4.64] ;  /* 0x00000004040d7981 */ /* 0x004f22000c1e1900 */
[----:B------:R-:W-:Y:S01]  /*0560*/  IADD3 R8, PT, PT, R8, 0x10, RZ ;  /* 0x0000001008087810 */ /* 0x000fe20007ffe0ff */
[----:B----4-:R-:W-:-:S05]  /*0570*/  FMUL R13, R10, R13 ;  /* 0x0000000d0a0d7220 */ /* 0x010fca0000400000 */
[----:B------:R0:W-:Y:S04]  /*0580*/  STG.E desc[UR4][R6.64], R13 ;  /* 0x0000000d06007986 */ /* 0x0001e8000c101904 */
[----:B------:R-:W2:Y:S04]  /*0590*/  LDG.E R10, desc[UR4][R2.64] ;  /* 0x00000004020a7981 */ /* 0x000ea8000c1e1900 */
[----:B---3--:R-:W2:Y:S01]  /*05a0*/  LDG.E R15, desc[UR4][R4.64] ;  /* 0x00000004040f7981 */ /* 0x008ea2000c1e1900 */
[----:B------:R-:W-:Y:S01]  /*05b0*/  ISETP.NE.AND P1, PT, R8, RZ, PT ;  /* 0x000000ff0800720c */ /* 0x000fe20003f25270 */
[----:B--2---:R-:W-:-:S05]  /*05c0*/  FMUL R15, R10, R15 ;  /* 0x0000000f0a0f7220 */ /* 0x004fca0000400000 */
[----:B------:R0:W-:Y:S07]  /*05d0*/  STG.E desc[UR4][R6.64], R15 ;  /* 0x0000000f06007986 */ /* 0x0001ee000c101904 */
[----:B------:R-:W-:Y:S05]  /*05e0*/  @P1 BRA `(.L_x_1) ;  /* 0xfffffff800f41947 */ /* 0x000fea000383ffff */
.L_x_0:
[----:B------:R-:W-:Y:S05]  /*05f0*/  @!P0 EXIT ;  /* 0x000000000000894d */ /* 0x000fea0003800000 */
[----:B------:R-:W-:Y:S02]  /*0600*/  ISETP.GE.U32.AND P0, PT, R12, 0x8, PT ;  /* 0x000000080c00780c */ /* 0x000fe40003f06070 */
[----:B------:R-:W-:-:S04]  /*0610*/  LOP3.LUT R10, R0, 0x7, RZ, 0xc0, !PT ;  /* 0x00000007000a7812 */ /* 0x000fc800078ec0ff */
[----:B------:R-:W-:-:S07]  /*0620*/  ISETP.NE.AND P1, PT, R10, RZ, PT ;  /* 0x000000ff0a00720c */ /* 0x000fce0003f25270 */
[----:B------:R-:W-:Y:S06]  /*0630*/  @!P0 BRA `(.L_x_2) ;  /* 0x0000000000808947 */ /* 0x000fec0003800000 */
[----:B------:R-:W2:Y:S04]  /*0640*/  LDG.E R8, desc[UR4][R2.64] ;  /* 0x0000000402087981 */ /* 0x000ea8000c1e1900 */
[----:B0-----:R-:W2:Y:S02]  /*0650*/  LDG.E R9, desc[UR4][R4.64] ;  /* 0x0000000404097981 */ /* 0x001ea4000c1e1900 */
        /* <DEDUP_REMOVED lines=14> */
[----:B------:R-:W4:Y:S04]  /*0740*/  LDG.E R8, desc[UR4][R2.64] ;  /* 0x0000000402087981 */ /* 0x000f28000c1e1900 */
[----:B0-----:R-:W4:Y:S02]  /*0750*/  LDG.E R9, desc[UR4][R4.64] ;  /* 0x0000000404097981 */ /* 0x001f24000c1e1900 */
[----:B----4-:R-:W-:-:S05]  /*0760*/  FMUL R9, R8, R9 ;  /* 0x0000000908097220 */ /* 0x010fca0000400000 */
[----:B------:R4:W-:Y:S04]  /*0770*/  STG.E desc[UR4][R6.64], R9 ;  /* 0x0000000906007986 */ /* 0x0009e8000c101904 */
[----:B------:R-:W5:Y:S04]  /*0780*/  LDG.E R8, desc[UR4][R2.64] ;  /* 0x0000000402087981 */ /* 0x000f68000c1e1900 */
[----:B-1----:R-:W5:Y:S02]  /*0790*/  LDG.E R11, desc[UR4][R4.64] ;  /* 0x00000004040b7981 */ /* 0x002f64000c1e1900 */
[----:B-----5:R-:W-:-:S05]  /*07a0*/  FMUL R11, R8, R11 ;  /* 0x0000000b080b7220 */ /* 0x020fca0000400000 */
[----:B------:R4:W-:Y:S04]  /*07b0*/  STG.E desc[UR4][R6.64], R11 ;  /* 0x0000000b06007986 */ /* 0x0009e8000c101904 */
[----:B------:R-:W5:Y:S04]  /*07c0*/  LDG.E R8, desc[UR4][R2.64] ;  /* 0x0000000402087981 */ /* 0x000f68000c1e1900 */
[----:B--2---:R-:W5:Y:S02]  /*07d0*/  LDG.E R13, desc[UR4][R4.64] ;  /* 0x00000004040d7981 */ /* 0x004f64000c1e1900 */
[----:B-----5:R-:W-:-:S05]  /*07e0*/  FMUL R13, R8, R13 ;  /* 0x0000000d080d7220 */ /* 0x020fca0000400000 */
[----:B------:R4:W-:Y:S04]  /*07f0*/  STG.E desc[UR4][R6.64], R13 ;  /* 0x0000000d06007986 */ /* 0x0009e8000c101904 */
[----:B------:R-:W2:Y:S04]  /*0800*/  LDG.E R8, desc[UR4][R2.64] ;  /* 0x0000000402087981 */ /* 0x000ea8000c1e1900 */
[----:B---3--:R-:W2:Y:S02]  /*0810*/  LDG.E R15, desc[UR4][R4.64] ;  /* 0x00000004040f7981 */ /* 0x008ea4000c1e1900 */
[----:B--2---:R-:W-:-:S05]  /*0820*/  FMUL R15, R8, R15 ;  /* 0x0000000f080f7220 */ /* 0x004fca0000400000 */
[----:B------:R4:W-:Y:S02]  /*0830*/  STG.E desc[UR4][R6.64], R15 ;  /* 0x0000000f06007986 */ /* 0x0009e4000c101904 */
.L_x_2:
[----:B------:R-:W-:Y:S05]  /*0840*/  @!P1 EXIT ;  /* 0x000000000000994d */ /* 0x000fea0003800000 */
[----:B------:R-:W-:Y:S02]  /*0850*/  ISETP.GE.U32.AND P0, PT, R10, 0x4, PT ;  /* 0x000000040a00780c */ /* 0x000fe40003f06070 */
[----:B------:R-:W-:-:S04]  /*0860*/  LOP3.LUT R0, R0, 0x3, RZ, 0xc0, !PT ;  /* 0x0000000300007812 */ /* 0x000fc800078ec0ff */
[----:B------:R-:W-:-:S07]  /*0870*/  ISETP.NE.AND P1, PT, R0, RZ, PT ;  /* 0x000000ff0000720c */ /* 0x000fce0003f25270 */
[----:B------:R-:W-:Y:S06]  /*0880*/  @!P0 BRA `(.L_x_3) ;  /* 0x0000000000408947 */ /* 0x000fec0003800000 */
[----:B------:R-:W2:Y:S04]  /*0890*/  LDG.E R8, desc[UR4][R2.64] ;  /* 0x0000000402087981 */ /* 0x000ea8000c1e1900 */
[----:B0---4-:R-:W2:Y:S02]  /*08a0*/  LDG.E R9, desc[UR4][R4.64] ;  /* 0x0000000404097981 */ /* 0x011ea4000c1e1900 */
        /* <DEDUP_REMOVED lines=13> */
[----:B------:R1:W-:Y:S02]  /*0980*/  STG.E desc[UR4][R6.64], R15 ;  /* 0x0000000f06007986 */ /* 0x0003e4000c101904 */
.L_x_3:
[----:B------:R-:W-:Y:S05]  /*0990*/  @!P1 EXIT ;  /* 0x000000000000994d */ /* 0x000fea0003800000 */
[----:B------:R-:W-:-:S07]  /*09a0*/  IADD3 R0, PT, PT, -R0, RZ, RZ ;  /* 0x000000ff00007210 */ /* 0x000fce0007ffe1ff */
.L_x_4:
[----:B--2---:R-:W2:Y:S04]  /*09b0*/  LDG.E R8, desc[UR4][R2.64] ;  /* 0x0000000402087981 */ /* 0x004ea8000c1e1900 */
[----:B01--4-:R-:W2:Y:S01]  /*09c0*/  LDG.E R9, desc[UR4][R4.64] ;  /* 0x0000000404097981 */ /* 0x013ea2000c1e1900 */
[----:B------:R-:W-:-:S04]  /*09d0*/  IADD3 R0, PT, PT, R0, 0x1, RZ ;  /* 0x0000000100007810 */ /* 0x000fc80007ffe0ff */
[----:B------:R-:W-:Y:S01]  /*09e0*/  ISETP.NE.AND P0, PT, R0, RZ, PT ;  /* 0x000000ff0000720c */ /* 0x000fe20003f05270 */
[----:B--2---:R-:W-:-:S05]  /*09f0*/  FMUL R9, R8, R9 ;  /* 0x0000000908097220 */ /* 0x004fca0000400000 */
[----:B------:R2:W-:Y:S07]  /*0a00*/  STG.E desc[UR4][R6.64], R9 ;  /* 0x0000000906007986 */ /* 0x0005ee000c101904 */
[----:B------:R-:W-:Y:S05]  /*0a10*/  @P0 BRA `(.L_x_4) ;  /* 0xfffffffc00e40947 */ /* 0x000fea000383ffff */
[----:B------:R-:W-:Y:S05]  /*0a20*/  EXIT ;  /* 0x000000000000794d */ /* 0x000fea0003800000 */
.L_x_5:
[----:B------:R-:W-:-:S00]  /*0a30*/  BRA `(.L_x_5) ;  /* 0xfffffffc00fc7947 */ /* 0x000fc0000383ffff */
[----:B------:R-:W-:-:S00]  /*0a40*/  NOP ;  /* 0x0000000000007918 */ /* 0x000fc00000000000 */
        /* <DEDUP_REMOVED lines=11> */
.L_x_6:


//--------------------- .nv.shared.reserved.0     --------------------------
	.section	.nv.shared.reserved.0,"aw",@nobits
	.weak		__nv_reservedSMEM_offset_0_alias
	.size		__nv_reservedSMEM_offset_0_alias, 0, 64
	.other		__nv_reservedSMEM_offset_0_alias,@"STO_CUDA_RESERVED_SHARED STV_DEFAULT"
__nv_reservedSMEM_offset_0_alias:
	.zero		0
	.zero		64


//--------------------- .nv.constant0._Z7NaiveMMPfS_S_i --------------------------
	.section	.nv.constant0._Z7NaiveMMPfS_S_i,"a",@progbits
	.sectionflags	@""
	.align	4
.nv.constant0._Z7NaiveMMPfS_S_i:
	.zero		924


//--------------------- SYMBOLS --------------------------

	.type		.nv.reservedSmem.offset0,@object
	.size		.nv.reservedSmem.offset0,0x4
